	.headerflags	@"EF_CUDA_TEXMODE_UNIFIED EF_CUDA_64BIT_ADDRESS EF_CUDA_ACCELERATORS EF_CUDA_SM90 EF_CUDA_VIRTUAL_SM(EF_CUDA_SM90)"
	.elftype	@"ET_EXEC"


//--------------------- .nv.info                  --------------------------
	.section	.nv.info,"",@"SHT_CUDA_INFO"
	.align	4


	//----- nvinfo : EIATTR_REGCOUNT
	.align		4
        /*0000*/ 	.byte	0x04, 0x2f
        /*0002*/ 	.short	(.L_3 - .L_2)
	.align		4
.L_2:
        /*0004*/ 	.word	index@(triton_poi_fused__native_batch_norm_legit_no_training_add_relu_18)
        /*0008*/ 	.word	0x00000020


	//----- nvinfo : EIATTR_MIN_STACK_SIZE
	.align		4
.L_3:
        /*000c*/ 	.byte	0x04, 0x12
        /*000e*/ 	.short	(.L_5 - .L_4)
	.align		4
.L_4:
        /*0010*/ 	.word	index@(triton_poi_fused__native_batch_norm_legit_no_training_add_relu_18)
        /*0014*/ 	.word	0x00000000


	//----- nvinfo : EIATTR_FRAME_SIZE
	.align		4
.L_5:
        /*0018*/ 	.byte	0x04, 0x11
        /*001a*/ 	.short	(.L_7 - .L_6)
	.align		4
.L_6:
        /*001c*/ 	.word	index@(triton_poi_fused__native_batch_norm_legit_no_training_add_relu_18)
        /*0020*/ 	.word	0x00000000


	//----- nvinfo : EIATTR_MIN_STACK_SIZE
	.align		4
.L_7:
        /*0024*/ 	.byte	0x04, 0x12
        /*0026*/ 	.short	(.L_9 - .L_8)
	.align		4
.L_8:
        /*0028*/ 	.word	index@(triton_poi_fused__native_batch_norm_legit_no_training_add_relu_18)
        /*002c*/ 	.word	0x00000000
.L_9:


//--------------------- .nv.info.triton_poi_fused__native_batch_norm_legit_no_training_add_relu_18 --------------------------
	.section	.nv.info.triton_poi_fused__native_batch_norm_legit_no_training_add_relu_18,"",@"SHT_CUDA_INFO"
	.sectionflags	@""
	.align	4


	//----- nvinfo : EIATTR_CUDA_API_VERSION
	.align		4
        /*0000*/ 	.byte	0x04, 0x37
        /*0002*/ 	.short	(.L_11 - .L_10)
.L_10:
        /*0004*/ 	.word	0x0000007c


	//----- nvinfo : EIATTR_KPARAM_INFO
	.align		4
.L_11:
        /*0008*/ 	.byte	0x04, 0x17
        /*000a*/ 	.short	(.L_13 - .L_12)
.L_12:
        /*000c*/ 	.word	0x00000000
        /*0010*/ 	.short	0x0009
        /*0012*/ 	.short	0x0044
        /*0014*/ 	.byte	0x00, 0xf0, 0x11, 0x00


	//----- nvinfo : EIATTR_KPARAM_INFO
	.align		4
.L_13:
        /*0018*/ 	.byte	0x04, 0x17
        /*001a*/ 	.short	(.L_15 - .L_14)
.L_14:
        /*001c*/ 	.word	0x00000000
        /*0020*/ 	.short	0x0008
        /*0022*/ 	.short	0x0040
        /*0024*/ 	.byte	0x00, 0xf0, 0x11, 0x00


	//----- nvinfo : EIATTR_KPARAM_INFO
	.align		4
.L_15:
        /*0028*/ 	.byte	0x04, 0x17
        /*002a*/ 	.short	(.L_17 - .L_16)
.L_16:
        /*002c*/ 	.word	0x00000000
        /*0030*/ 	.short	0x0007
        /*0032*/ 	.short	0x0038
        /*0034*/ 	.byte	0x00, 0xf4, 0x21, 0x00


	//----- nvinfo : EIATTR_KPARAM_INFO
	.align		4
.L_17:
        /*0038*/ 	.byte	0x04, 0x17
        /*003a*/ 	.short	(.L_19 - .L_18)
.L_18:
        /*003c*/ 	.word	0x00000000
        /*0040*/ 	.short	0x0006
        /*0042*/ 	.short	0x0030
        /*0044*/ 	.byte	0x00, 0xf4, 0x21, 0x00


	//----- nvinfo : EIATTR_KPARAM_INFO
	.align		4
.L_19:
        /*0048*/ 	.byte	0x04, 0x17
        /*004a*/ 	.short	(.L_21 - .L_20)
.L_20:
        /*004c*/ 	.word	0x00000000
        /*0050*/ 	.short	0x0005
        /*0052*/ 	.short	0x0028
        /*0054*/ 	.byte	0x00, 0xf4, 0x21, 0x00


	//----- nvinfo : EIATTR_KPARAM_INFO
	.align		4
.L_21:
        /*0058*/ 	.byte	0x04, 0x17
        /*005a*/ 	.short	(.L_23 - .L_22)
.L_22:
        /*005c*/ 	.word	0x00000000
        /*0060*/ 	.short	0x0004
        /*0062*/ 	.short	0x0020
        /*0064*/ 	.byte	0x00, 0xf4, 0x21, 0x00


	//----- nvinfo : EIATTR_KPARAM_INFO
	.align		4
.L_23:
        /*0068*/ 	.byte	0x04, 0x17
        /*006a*/ 	.short	(.L_25 - .L_24)
.L_24:
        /*006c*/ 	.word	0x00000000
        /*0070*/ 	.short	0x0003
        /*0072*/ 	.short	0x0018
        /*0074*/ 	.byte	0x00, 0xf4, 0x21, 0x00


	//----- nvinfo : EIATTR_KPARAM_INFO
	.align		4
.L_25:
        /*0078*/ 	.byte	0x04, 0x17
        /*007a*/ 	.short	(.L_27 - .L_26)
.L_26:
        /*007c*/ 	.word	0x00000000
        /*0080*/ 	.short	0x0002
        /*0082*/ 	.short	0x0010
        /*0084*/ 	.byte	0x00, 0xf4, 0x21, 0x00


	//----- nvinfo : EIATTR_KPARAM_INFO
	.align		4
.L_27:
        /*0088*/ 	.byte	0x04, 0x17
        /*008a*/ 	.short	(.L_29 - .L_28)
.L_28:
        /*008c*/ 	.word	0x00000000
        /*0090*/ 	.short	0x0001
        /*0092*/ 	.short	0x0008
        /*0094*/ 	.byte	0x00, 0xf4, 0x21, 0x00


	//----- nvinfo : EIATTR_KPARAM_INFO
	.align		4
.L_29:
        /*0098*/ 	.byte	0x04, 0x17
        /*009a*/ 	.short	(.L_31 - .L_30)
.L_30:
        /*009c*/ 	.word	0x00000000
        /*00a0*/ 	.short	0x0000
        /*00a2*/ 	.short	0x0000
        /*00a4*/ 	.byte	0x00, 0xf4, 0x21, 0x00


	//----- nvinfo : EIATTR_SPARSE_MMA_MASK
	.align		4
.L_31:
        /*00a8*/ 	.byte	0x03, 0x50
        /*00aa*/ 	.short	0x0000


	//----- nvinfo : EIATTR_MAXREG_COUNT
	.align		4
        /*00ac*/ 	.byte	0x03, 0x1b
        /*00ae*/ 	.short	0x00ff


	//----- nvinfo : EIATTR_EXIT_INSTR_OFFSETS
	.align		4
        /*00b0*/ 	.byte	0x04, 0x1c
        /*00b2*/ 	.short	(.L_33 - .L_32)


	//   ....[0]....
.L_32:
        /*00b4*/ 	.word	0x00001110


	//   ....[1]....
        /*00b8*/ 	.word	0x00001150


	//----- nvinfo : EIATTR_REQNTID
	.align		4
.L_33:
        /*00bc*/ 	.byte	0x04, 0x10
        /*00be*/ 	.short	(.L_35 - .L_34)
.L_34:
        /*00c0*/ 	.word	0x00000080
        /*00c4*/ 	.word	0x00000001
        /*00c8*/ 	.word	0x00000001


	//----- nvinfo : EIATTR_CBANK_PARAM_SIZE
	.align		4
.L_35:
        /*00cc*/ 	.byte	0x03, 0x19
        /*00ce*/ 	.short	0x0048


	//----- nvinfo : EIATTR_PARAM_CBANK
	.align		4
        /*00d0*/ 	.byte	0x04, 0x0a
        /*00d2*/ 	.short	(.L_37 - .L_36)
	.align		4
.L_36:
        /*00d4*/ 	.word	index@(.nv.constant0.triton_poi_fused__native_batch_norm_legit_no_training_add_relu_18)
        /*00d8*/ 	.short	0x0210
        /*00da*/ 	.short	0x0048


	//----- nvinfo : EIATTR_SW_WAR
	.align		4
.L_37:
        /*00dc*/ 	.byte	0x04, 0x36
        /*00de*/ 	.short	(.L_39 - .L_38)
.L_38:
        /*00e0*/ 	.word	0x00000008
.L_39:


//--------------------- .nv.callgraph             --------------------------
	.section	.nv.callgraph,"",@"SHT_CUDA_CALLGRAPH"
	.align	4
	.sectionentsize	8
	.align		4
        /*0000*/ 	.word	0x00000000
	.align		4
        /*0004*/ 	.word	0xffffffff
	.align		4
        /*0008*/ 	.word	0x00000000
	.align		4
        /*000c*/ 	.word	0xfffffffe
	.align		4
        /*0010*/ 	.word	0x00000000
	.align		4
        /*0014*/ 	.word	0xfffffffd
	.align		4
        /*0018*/ 	.word	0x00000000
	.align		4
        /*001c*/ 	.word	0xfffffffc


//--------------------- .nv.constant4             --------------------------
	.section	.nv.constant4,"a",@progbits
	.align	8
	.align		8
.nv.constant4:
        /*0000*/ 	.dword	_$_str
	.align		8
        /*0008*/ 	.dword	_$_str_$_2


//--------------------- .text.triton_poi_fused__native_batch_norm_legit_no_training_add_relu_18 --------------------------
	.section	.text.triton_poi_fused__native_batch_norm_legit_no_training_add_relu_18,"ax",@progbits
	.sectionflags	@"SHF_BARRIERS=1"
	.align	128
        .global         triton_poi_fused__native_batch_norm_legit_no_training_add_relu_18
        .type           triton_poi_fused__native_batch_norm_legit_no_training_add_relu_18,@function
        .size           triton_poi_fused__native_batch_norm_legit_no_training_add_relu_18,(.L_x_1 - triton_poi_fused__native_batch_norm_legit_no_training_add_relu_18)
        .other          triton_poi_fused__native_batch_norm_legit_no_training_add_relu_18,@"STO_CUDA_ENTRY STV_DEFAULT"
triton_poi_fused__native_batch_norm_legit_no_training_add_relu_18:
.text.triton_poi_fused__native_batch_norm_legit_no_training_add_relu_18:
[----:B------:R-:W0:Y:S01]  /*0000*/  LDC R1, c[0x0][0x28] ;  /* 0x00000a00ff017b82 */ /* 0x000e220000000800 */
[----:B------:R-:W1:Y:S07]  /*0010*/  S2R R24, SR_CTAID.Y ;  /* 0x0000000000187919 */ /* 0x000e6e0000002600 */
[----:B------:R-:W2:Y:S01]  /*0020*/  LDC.64 R2, c[0x0][0x220] ;  /* 0x00008800ff027b82 */ /* 0x000ea20000000a00 */
[----:B------:R-:W-:Y:S01]  /*0030*/  CS2R R8, SRZ ;  /* 0x0000000000087805 */ /* 0x000fe2000001ff00 */
[----:B------:R-:W-:Y:S01]  /*0040*/  ULDC.64 UR6, c[0x0][0x208] ;  /* 0x0000820000067ab9 */ /* 0x000fe20000000a00 */
[----:B------:R-:W3:Y:S01]  /*0050*/  S2R R18, SR_TID.X ;  /* 0x0000000000127919 */ /* 0x000ee20000002100 */
[----:B------:R-:W4:Y:S04]  /*0060*/  S2R R21, SR_CTAID.X ;  /* 0x0000000000157919 */ /* 0x000f280000002500 */
[----:B------:R-:W5:Y:S08]  /*0070*/  LDC.64 R12, c[0x0][0x210] ;  /* 0x00008400ff0c7b82 */ /* 0x000f700000000a00 */
[----:B------:R-:W4:Y:S08]  /*0080*/  LDC.64 R26, c[0x0][0x218] ;  /* 0x00008600ff1a7b82 */ /* 0x000f300000000a00 */
[----:B------:R-:W5:Y:S01]  /*0090*/  LDC.64 R22, c[0x0][0x228] ;  /* 0x00008a00ff167b82 */ /* 0x000f620000000a00 */
[----:B-1----:R-:W-:-:S02]  /*00a0*/  IMAD.SHL.U32 R24, R24, 0x20, RZ ;  /* 0x0000002018187824 */ /* 0x002fc400078e00ff */
[----:B---3--:R-:W-:-:S05]  /*00b0*/  IMAD.SHL.U32 R5, R18, 0x2, RZ ;  /* 0x0000000212057824 */ /* 0x008fca00078e00ff */
[----:B------:R-:W-:-:S04]  /*00c0*/  LOP3.LUT R5, R24, 0x1e, R5, 0xf8, !PT ;  /* 0x0000001e18057812 */ /* 0x000fc800078ef805 */
[C---:B------:R-:W-:Y:S01]  /*00d0*/  ISETP.GE.AND P5, PT, R5.reuse, 0x68, PT ;  /* 0x000000680500780c */ /* 0x040fe20003fa6270 */
[----:B------:R-:W-:-:S05]  /*00e0*/  IMAD.HI R0, R5, 0x4ec4ec4f, RZ ;  /* 0x4ec4ec4f05007827 */ /* 0x000fca00078e02ff */
[----:B------:R-:W-:-:S04]  /*00f0*/  SHF.R.U32.HI R7, RZ, 0x1f, R0 ;  /* 0x0000001fff077819 */ /* 0x000fc80000011600 */
[----:B------:R-:W-:-:S05]  /*0100*/  LEA.HI.SX32 R0, R0, R7, 0x1d ;  /* 0x0000000700007211 */ /* 0x000fca00078feaff */
[----:B------:R-:W-:-:S04]  /*0110*/  IMAD R19, R0, -0x1a, R5 ;  /* 0xffffffe600137824 */ /* 0x000fc800078e0205 */
[----:B--2---:R-:W-:-:S05]  /*0120*/  IMAD.WIDE R2, R19, 0x4, R2 ;  /* 0x0000000413027825 */ /* 0x004fca00078e0202 */
[----:B------:R1:W2:Y:S01]  /*0130*/  @!P5 LDG.E.EL.64 R8, desc[UR6][R2.64] ;  /* 0x000000060208d981 */ /* 0x0002a2000c2e1b00 */
[----:B------:R-:W-:Y:S01]  /*0140*/  LOP3.LUT R5, R18, 0x10, RZ, 0xc0, !PT ;  /* 0x0000001012057812 */ /* 0x000fe200078ec0ff */
[----:B----4-:R-:W-:Y:S01]  /*0150*/  IMAD.SHL.U32 R21, R21, 0x20, RZ ;  /* 0x0000002015157824 */ /* 0x010fe200078e00ff */
[----:B------:R-:W-:Y:S02]  /*0160*/  CS2R R6, SRZ ;  /* 0x0000000000067805 */ /* 0x000fe4000001ff00 */
[----:B------:R-:W-:-:S04]  /*0170*/  LOP3.LUT R5, R5, 0x40, R18, 0xf8, !PT ;  /* 0x0000004005057812 */ /* 0x000fc800078ef812 */
[----:B------:R-:W-:-:S04]  /*0180*/  LOP3.LUT R5, R5, 0x20, R18, 0xf8, !PT ;  /* 0x0000002005057812 */ /* 0x000fc800078ef812 */
[----:B------:R-:W-:Y:S01]  /*0190*/  SHF.R.U32.HI R4, RZ, 0x4, R5 ;  /* 0x00000004ff047819 */ /* 0x000fe20000011605 */
[----:B------:R-:W-:-:S04]  /*01a0*/  IMAD R5, R0, 0x1a00, R19 ;  /* 0x00001a0000057824 */ /* 0x000fc800078e0213 */
[----:B------:R-:W-:-:S04]  /*01b0*/  IMAD.IADD R4, R21, 0x1, R4 ;  /* 0x0000000115047824 */ /* 0x000fc800078e0204 */
[C---:B------:R-:W-:Y:S01]  /*01c0*/  VIADD R0, R4.reuse, 0x8 ;  /* 0x0000000804007836 */ /* 0x040fe20000000000 */
[C---:B------:R-:W-:Y:S01]  /*01d0*/  ISETP.LT.AND P4, PT, R4.reuse, 0x100, !P5 ;  /* 0x000001000400780c */ /* 0x040fe20006f81270 */
[----:B-1----:R-:W-:Y:S01]  /*01e0*/  IMAD R3, R4, 0x1a, R5 ;  /* 0x0000001a04037824 */ /* 0x002fe200078e0205 */
[----:B------:R-:W-:Y:S01]  /*01f0*/  CS2R R16, SRZ ;  /* 0x0000000000107805 */ /* 0x000fe2000001ff00 */
[----:B0-----:R-:W-:Y:S01]  /*0200*/  IMAD.WIDE R26, R19, 0x4, R26 ;  /* 0x00000004131a7825 */ /* 0x001fe200078e021a */
[----:B------:R-:W-:Y:S02]  /*0210*/  ISETP.LT.AND P3, PT, R0, 0x100, !P5 ;  /* 0x000001000000780c */ /* 0x000fe40006f61270 */
[----:B------:R-:W-:Y:S01]  /*0220*/  IADD3 R2, R4, 0x10, RZ ;  /* 0x0000001004027810 */ /* 0x000fe20007ffe0ff */
[----:B-----5:R-:W-:-:S03]  /*0230*/  IMAD.WIDE R10, R3, 0x4, R12 ;  /* 0x00000004030a7825 */ /* 0x020fc600078e020c */
[----:B------:R-:W-:Y:S01]  /*0240*/  ISETP.LT.AND P2, PT, R2, 0x100, !P5 ;  /* 0x000001000200780c */ /* 0x000fe20006f41270 */
[C---:B------:R-:W-:Y:S02]  /*0250*/  VIADD R0, R3.reuse, 0xd0 ;  /* 0x000000d003007836 */ /* 0x040fe40000000000 */
[----:B------:R0:W3:Y:S01]  /*0260*/  @P4 LDG.E.EL.64 R6, desc[UR6][R10.64] ;  /* 0x000000060a064981 */ /* 0x0000e2000c2e1b00 */
[----:B------:R-:W-:Y:S01]  /*0270*/  VIADD R4, R4, 0x18 ;  /* 0x0000001804047836 */ /* 0x000fe20000000000 */
[----:B------:R-:W-:Y:S01]  /*0280*/  CS2R R14, SRZ ;  /* 0x00000000000e7805 */ /* 0x000fe2000001ff00 */
[----:B------:R-:W-:Y:S02]  /*0290*/  VIADD R2, R3, 0x1a0 ;  /* 0x000001a003027836 */ /* 0x000fe40000000000 */
[----:B0-----:R-:W-:Y:S01]  /*02a0*/  IMAD.WIDE R10, R0, 0x4, R12 ;  /* 0x00000004000a7825 */ /* 0x001fe200078e020c */
[----:B------:R-:W-:-:S03]  /*02b0*/  ISETP.LT.AND P1, PT, R4, 0x100, !P5 ;  /* 0x000001000400780c */ /* 0x000fc60006f21270 */
[----:B------:R-:W-:Y:S01]  /*02c0*/  VIADD R20, R3, 0x270 ;  /* 0x0000027003147836 */ /* 0x000fe20000000000 */
[----:B------:R0:W4:Y:S01]  /*02d0*/  @P3 LDG.E.EL.64 R16, desc[UR6][R10.64] ;  /* 0x000000060a103981 */ /* 0x000122000c2e1b00 */
[--C-:B------:R-:W-:Y:S01]  /*02e0*/  IMAD.WIDE R28, R2, 0x4, R12.reuse ;  /* 0x00000004021c7825 */ /* 0x100fe200078e020c */
[----:B0-----:R-:W-:Y:S02]  /*02f0*/  CS2R R10, SRZ ;  /* 0x00000000000a7805 */ /* 0x001fe4000001ff00 */
[----:B------:R-:W-:Y:S01]  /*0300*/  CS2R R4, SRZ ;  /* 0x0000000000047805 */ /* 0x000fe2000001ff00 */
[----:B------:R-:W-:Y:S01]  /*0310*/  IMAD.WIDE R12, R20, 0x4, R12 ;  /* 0x00000004140c7825 */ /* 0x000fe200078e020c */
[----:B------:R-:W5:Y:S04]  /*0320*/  @P2 LDG.E.EL.64 R14, desc[UR6][R28.64] ;  /* 0x000000061c0e2981 */ /* 0x000f68000c2e1b00 */
[----:B------:R0:W3:Y:S01]  /*0330*/  @!P5 LDG.E.EL.64 R10, desc[UR6][R26.64] ;  /* 0x000000061a0ad981 */ /* 0x0000e2000c2e1b00 */
[----:B------:R-:W-:Y:S01]  /*0340*/  LOP3.LUT R25, R18, 0x20, RZ, 0xc0, !PT ;  /* 0x0000002012197812 */ /* 0x000fe200078ec0ff */
[----:B------:R-:W-:-:S02]  /*0350*/  IMAD.WIDE R22, R19, 0x4, R22 ;  /* 0x0000000413167825 */ /* 0x000fc400078e0216 */
[----:B------:R1:W4:Y:S01]  /*0360*/  @P1 LDG.E.EL.64 R4, desc[UR6][R12.64] ;  /* 0x000000060c041981 */ /* 0x000322000c2e1b00 */
[----:B0-----:R-:W0:Y:S01]  /*0370*/  LDC.64 R26, c[0x0][0x230] ;  /* 0x00008c00ff1a7b82 */ /* 0x001e220000000a00 */
[----:B-1----:R-:W-:Y:S02]  /*0380*/  CS2R R12, SRZ ;  /* 0x00000000000c7805 */ /* 0x002fe4000001ff00 */
[----:B------:R-:W-:-:S04]  /*0390*/  LOP3.LUT R25, R25, 0x40, R18, 0xf8, !PT ;  /* 0x0000004019197812 */ /* 0x000fc800078ef812 */
[----:B------:R1:W5:Y:S01]  /*03a0*/  @!P5 LDG.E.EL.64 R12, desc[UR6][R22.64] ;  /* 0x00000006160cd981 */ /* 0x000362000c2e1b00 */
[----:B------:R-:W-:Y:S01]  /*03b0*/  LOP3.LUT R25, R25, 0x10, R18, 0xf8, !PT ;  /* 0x0000001019197812 */ /* 0x000fe200078ef812 */
[----:B0-----:R-:W-:-:S04]  /*03c0*/  IMAD.WIDE R26, R19, 0x4, R26 ;  /* 0x00000004131a7825 */ /* 0x001fc800078e021a */
[----:B--2---:R-:W-:-:S04]  /*03d0*/  FADD R8, R8, 9.9999997473787516356e-06 ;  /* 0x3727c5ac08087421 */ /* 0x004fc80000000000 */
[----:B------:R0:W2:Y:S02]  /*03e0*/  MUFU.SQRT R28, R8 ;  /* 0x00000008001c7308 */ /* 0x0000a40000002000 */
[----:B0-----:R-:W-:-:S05]  /*03f0*/  IMAD.SHL.U32 R8, R18, 0x4, RZ ;  /* 0x0000000412087824 */ /* 0x001fca00078e00ff */
[----:B-1----:R-:W-:Y:S02]  /*0400*/  LOP3.LUT R23, R21, 0x1c, R8, 0xf8, !PT ;  /* 0x0000001c15177812 */ /* 0x002fe400078ef808 */
[----:B------:R-:W-:Y:S02]  /*0410*/  SHF.R.U32.HI R21, RZ, 0x3, R18 ;  /* 0x00000003ff157819 */ /* 0x000fe40000011612 */
[----:B------:R-:W-:-:S06]  /*0420*/  CS2R R18, SRZ ;  /* 0x0000000000127805 */ /* 0x000fcc000001ff00 */
[----:B------:R0:W5:Y:S01]  /*0430*/  @!P5 LDG.E.EL.64 R18, desc[UR6][R26.64] ;  /* 0x000000061a12d981 */ /* 0x000162000c2e1b00 */
[C---:B--2---:R-:W-:Y:S02]  /*0440*/  FSETP.GT.AND P0, PT, R28.reuse, 8.50705917302346158658e+37, PT ;  /* 0x7e8000001c00780b */ /* 0x044fe40003f04000 */
[----:B------:R-:W-:Y:S02]  /*0450*/  FSETP.GEU.AND P6, PT, R28, 1.175494350822287508e-38, PT ;  /* 0x008000001c00780b */ /* 0x000fe40003fce000 */
[----:B------:R-:W-:Y:S01]  /*0460*/  SHF.R.U32.HI R8, RZ, 0x3, R25 ;  /* 0x00000003ff087819 */ /* 0x000fe20000011619 */
[----:B------:R-:W-:Y:S01]  /*0470*/  HFMA2.MMA R25, -RZ, RZ, 1.625, 0 ;  /* 0x3e800000ff197435 */ /* 0x000fe200000001ff */
[----:B------:R-:W-:-:S07]  /*0480*/  SGXT.U32 R21, R21, 0x1 ;  /* 0x000000011515781a */ /* 0x000fce0000000000 */
[----:B------:R-:W-:Y:S01]  /*0490*/  @P0 FMUL R28, R28, 0.25 ;  /* 0x3e8000001c1c0820 */ /* 0x000fe20000400000 */
[----:B------:R-:W-:-:S03]  /*04a0*/  LOP3.LUT R21, R8, R21, RZ, 0xfc, !PT ;  /* 0x0000001508157212 */ /* 0x000fc600078efcff */
[----:B------:R-:W-:-:S04]  /*04b0*/  @!P6 FMUL R28, R28, 16777216 ;  /* 0x4b8000001c1ce820 */ /* 0x000fc80000400000 */
[----:B------:R-:W1:Y:S01]  /*04c0*/  MUFU.RCP R8, R28 ;  /* 0x0000001c00087308 */ /* 0x000e620000001000 */
[----:B------:R-:W-:Y:S01]  /*04d0*/  FSEL R29, R25, 1, P0 ;  /* 0x3f800000191d7808 */ /* 0x000fe20000000000 */
[----:B------:R-:W2:Y:S04]  /*04e0*/  S2R R22, SR_TID.X ;  /* 0x0000000000167919 */ /* 0x000ea80000002100 */
[----:B------:R-:W-:-:S04]  /*04f0*/  @!P6 FMUL R29, R29, 16777216 ;  /* 0x4b8000001d1de820 */ /* 0x000fc80000400000 */
[----:B-1----:R-:W-:Y:S01]  /*0500*/  FMUL R8, R8, R29 ;  /* 0x0000001d08087220 */ /* 0x002fe20000400000 */
[----:B------:R-:W-:-:S04]  /*0510*/  FADD R29, R9, 9.9999997473787516356e-06 ;  /* 0x3727c5ac091d7421 */ /* 0x000fc80000000000 */
[----:B------:R-:W1:Y:S01]  /*0520*/  MUFU.SQRT R28, R29 ;  /* 0x0000001d001c7308 */ /* 0x000e620000002000 */
[----:B------:R-:W5:Y:S01]  /*0530*/  S2UR UR5, SR_CgaCtaId ;  /* 0x00000000000579c3 */ /* 0x000f620000008800 */
[C---:B---3--:R-:W-:Y:S01]  /*0540*/  FADD R6, -R10.reuse, R6 ;  /* 0x000000060a067221 */ /* 0x048fe20000000100 */
[C---:B----4-:R-:W-:Y:S01]  /*0550*/  FADD R16, -R10.reuse, R16 ;  /* 0x000000100a107221 */ /* 0x050fe20000000100 */
[C---:B-----5:R-:W-:Y:S01]  /*0560*/  FADD R14, -R10.reuse, R14 ;  /* 0x0000000e0a0e7221 */ /* 0x060fe20000000100 */
[----:B------:R-:W-:Y:S01]  /*0570*/  FADD R9, -R10, R4 ;  /* 0x000000040a097221 */ /* 0x000fe20000000100 */
[----:B------:R-:W-:Y:S01]  /*0580*/  FMUL R4, R8, R6 ;  /* 0x0000000608047220 */ /* 0x000fe20000400000 */
[C---:B-1----:R-:W-:Y:S02]  /*0590*/  FSETP.GT.AND P0, PT, R28.reuse, 8.50705917302346158658e+37, PT ;  /* 0x7e8000001c00780b */ /* 0x042fe40003f04000 */
[----:B------:R-:W-:Y:S01]  /*05a0*/  FSETP.GEU.AND P5, PT, R28, 1.175494350822287508e-38, PT ;  /* 0x008000001c00780b */ /* 0x000fe20003fae000 */
[----:B------:R-:W-:Y:S01]  /*05b0*/  FMUL R6, R8, R16 ;  /* 0x0000001008067220 */ /* 0x000fe20000400000 */
[----:B--2---:R-:W-:Y:S01]  /*05c0*/  LOP3.LUT R29, R22, 0x10, RZ, 0xc0, !PT ;  /* 0x00000010161d7812 */ /* 0x004fe200078ec0ff */
[C---:B0-----:R-:W-:Y:S01]  /*05d0*/  FMUL R27, R8.reuse, R14 ;  /* 0x0000000e081b7220 */ /* 0x041fe20000400000 */
[----:B------:R-:W-:-:S02]  /*05e0*/  FMUL R9, R8, R9 ;  /* 0x0000000908097220 */ /* 0x000fc40000400000 */
[----:B------:R-:W-:-:S05]  /*05f0*/  LOP3.LUT R29, R29, 0x40, R22, 0xf8, !PT ;  /* 0x000000401d1d7812 */ /* 0x000fca00078ef816 */
[----:B------:R-:W-:Y:S01]  /*0600*/  @P0 FMUL R28, R28, 0.25 ;  /* 0x3e8000001c1c0820 */ /* 0x000fe20000400000 */
[----:B------:R-:W-:Y:S01]  /*0610*/  LOP3.LUT R29, R29, 0x20, R22, 0xf8, !PT ;  /* 0x000000201d1d7812 */ /* 0x000fe200078ef816 */
[----:B------:R-:W-:Y:S02]  /*0620*/  UMOV UR4, 0x400 ;  /* 0x0000040000047882 */ /* 0x000fe40000000000 */
[----:B------:R-:W-:Y:S01]  /*0630*/  @!P5 FMUL R28, R28, 16777216 ;  /* 0x4b8000001c1cd820 */ /* 0x000fe20000400000 */
[----:B------:R-:W-:Y:S01]  /*0640*/  UPRMT UR4, UR5, 0x654, UR4 ;  /* 0x0000065405047896 */ /* 0x000fe20008000004 */
[----:B------:R-:W-:Y:S02]  /*0650*/  SHF.R.U32.HI R16, RZ, 0x4, R29 ;  /* 0x00000004ff107819 */ /* 0x000fe4000001161d */
[----:B------:R-:W0:Y:S01]  /*0660*/  MUFU.RCP R10, R28 ;  /* 0x0000001c000a7308 */ /* 0x000e220000001000 */
[----:B------:R-:W-:Y:S02]  /*0670*/  FSEL R25, R25, 1, P0 ;  /* 0x3f80000019197808 */ /* 0x000fe40000000000 */
[----:B------:R-:W-:-:S03]  /*0680*/  LOP3.LUT R26, R24, R21, RZ, 0xfc, !PT ;  /* 0x00000015181a7212 */ /* 0x000fc600078efcff */
[----:B------:R-:W-:Y:S01]  /*0690*/  @!P5 FMUL R25, R25, 16777216 ;  /* 0x4b8000001919d820 */ /* 0x000fe20000400000 */
[C---:B------:R-:W-:Y:S01]  /*06a0*/  FADD R7, -R11.reuse, R7 ;  /* 0x000000070b077221 */ /* 0x040fe20000000100 */
[C---:B------:R-:W-:Y:S01]  /*06b0*/  FADD R15, -R11.reuse, R15 ;  /* 0x0000000f0b0f7221 */ /* 0x040fe20000000100 */
[C---:B------:R-:W-:Y:S01]  /*06c0*/  FADD R5, -R11.reuse, R5 ;  /* 0x000000050b057221 */ /* 0x040fe20000000100 */
[----:B0-----:R-:W-:Y:S01]  /*06d0*/  FMUL R10, R10, R25 ;  /* 0x000000190a0a7220 */ /* 0x001fe20000400000 */
[----:B------:R-:W-:-:S03]  /*06e0*/  FADD R25, -R11, R17 ;  /* 0x000000110b197221 */ /* 0x000fc60000000100 */
[C---:B------:R-:W-:Y:S01]  /*06f0*/  FMUL R7, R10.reuse, R7 ;  /* 0x000000070a077220 */ /* 0x040fe20000400000 */
[----:B------:R-:W-:Y:S01]  /*0700*/  FMUL R28, R10, R25 ;  /* 0x000000190a1c7220 */ /* 0x000fe20000400000 */
[----:B------:R-:W-:Y:S01]  /*0710*/  ISETP.GE.AND P0, PT, R23, 0x100, PT ;  /* 0x000001001700780c */ /* 0x000fe20003f06270 */
[-CC-:B------:R-:W-:Y:S01]  /*0720*/  FFMA R4, R4, R12.reuse, R18.reuse ;  /* 0x0000000c04047223 */ /* 0x180fe20000000012 */
[-CC-:B------:R-:W-:Y:S01]  /*0730*/  FFMA R6, R6, R12.reuse, R18.reuse ;  /* 0x0000000c06067223 */ /* 0x180fe20000000012 */
[-CC-:B------:R-:W-:Y:S01]  /*0740*/  FFMA R8, R27, R12.reuse, R18.reuse ;  /* 0x0000000c1b087223 */ /* 0x180fe20000000012 */
[----:B------:R-:W-:Y:S01]  /*0750*/  FFMA R12, R9, R12, R18 ;  /* 0x0000000c090c7223 */ /* 0x000fe20000000012 */
[----:B------:R-:W-:-:S05]  /*0760*/  IMAD.SHL.U32 R9, R22, 0x40, RZ ;  /* 0x0000004016097824 */ /* 0x000fca00078e00ff */
[----:B------:R-:W-:-:S04]  /*0770*/  LOP3.LUT R9, R9, 0x3c0, RZ, 0xc0, !PT ;  /* 0x000003c009097812 */ /* 0x000fc800078ec0ff */
[C---:B------:R-:W-:Y:S02]  /*0780*/  LOP3.LUT R14, R9.reuse, 0x20, RZ, 0xfc, !PT ;  /* 0x00000020090e7812 */ /* 0x040fe400078efcff */
[----:B------:R-:W-:Y:S02]  /*0790*/  LOP3.LUT R16, R16, R9, RZ, 0xfc, !PT ;  /* 0x0000000910107212 */ /* 0x000fe400078efcff */
[----:B------:R-:W-:Y:S02]  /*07a0*/  LEA.HI R9, R9, UR4, RZ, 0x1d ;  /* 0x0000000409097c11 */ /* 0x000fe4000f8fe8ff */
[----:B------:R-:W-:-:S03]  /*07b0*/  LEA.HI R27, R14, UR4, RZ, 0x1d ;  /* 0x000000040e1b7c11 */ /* 0x000fc6000f8fe8ff */
[----:B------:R-:W-:Y:S01]  /*07c0*/  IMAD R14, R16, 0x4, R9 ;  /* 0x00000004100e7824 */ /* 0x000fe200078e0209 */
[----:B------:R-:W-:Y:S01]  /*07d0*/  LOP3.LUT R9, R24, 0x10, R21, 0xfe, !PT ;  /* 0x0000001018097812 */ /* 0x000fe200078efe15 */
[----:B------:R-:W-:-:S04]  /*07e0*/  IMAD.HI R24, R26, 0x4ec4ec4f, RZ ;  /* 0x4ec4ec4f1a187827 */ /* 0x000fc800078e02ff */
[----:B------:R-:W-:Y:S01]  /*07f0*/  IMAD.HI R18, R9, 0x4ec4ec4f, RZ ;  /* 0x4ec4ec4f09127827 */ /* 0x000fe200078e02ff */
[----:B------:R-:W-:-:S04]  /*0800*/  SHF.R.U32.HI R17, RZ, 0x1f, R24 ;  /* 0x0000001fff117819 */ /* 0x000fc80000011618 */
[----:B------:R-:W-:Y:S01]  /*0810*/  LEA.HI.SX32 R17, R24, R17, 0x1d ;  /* 0x0000001118117211 */ /* 0x000fe200078feaff */
[C---:B------:R-:W-:Y:S01]  /*0820*/  FMUL R24, R10.reuse, R15 ;  /* 0x0000000f0a187220 */ /* 0x040fe20000400000 */
[----:B------:R-:W-:Y:S01]  /*0830*/  SHF.R.U32.HI R11, RZ, 0x1f, R18 ;  /* 0x0000001fff0b7819 */ /* 0x000fe20000011612 */
[----:B------:R-:W-:Y:S01]  /*0840*/  FMUL R10, R10, R5 ;  /* 0x000000050a0a7220 */ /* 0x000fe20000400000 */
[-CC-:B------:R-:W-:Y:S01]  /*0850*/  FFMA R7, R7, R13.reuse, R19.reuse ;  /* 0x0000000d07077223 */ /* 0x180fe20000000013 */
[-CC-:B------:R-:W-:Y:S01]  /*0860*/  FFMA R5, R28, R13.reuse, R19.reuse ;  /* 0x0000000d1c057223 */ /* 0x180fe20000000013 */
[--C-:B------:R-:W-:Y:S01]  /*0870*/  FFMA R15, R24, R13, R19.reuse ;  /* 0x0000000d180f7223 */ /* 0x100fe20000000013 */
[----:B------:R-:W-:Y:S01]  /*0880*/  LEA.HI.SX32 R18, R18, R11, 0x1d ;  /* 0x0000000b12127211 */ /* 0x000fe200078feaff */
[----:B------:R-:W-:Y:S02]  /*0890*/  FFMA R13, R10, R13, R19 ;  /* 0x0000000d0a0d7223 */ /* 0x000fe40000000013 */
[----:B------:R-:W0:Y:S01]  /*08a0*/  LDC.64 R10, c[0x0][0x238] ;  /* 0x00008e00ff0a7b82 */ /* 0x000e220000000a00 */
[----:B------:R-:W-:-:S02]  /*08b0*/  FSETP.GEU.AND P5, PT, R7, RZ, PT ;  /* 0x000000ff0700720b */ /* 0x000fc40003fae000 */
[----:B------:R-:W-:Y:S01]  /*08c0*/  FSETP.GEU.AND P6, PT, R6, RZ, PT ;  /* 0x000000ff0600720b */ /* 0x000fe20003fce000 */
[----:B------:R-:W-:Y:S01]  /*08d0*/  IMAD R16, R16, 0x4, R27 ;  /* 0x0000000410107824 */ /* 0x000fe200078e021b */
[----:B------:R-:W-:Y:S01]  /*08e0*/  FSEL R28, R7, RZ, P5 ;  /* 0x000000ff071c7208 */ /* 0x000fe20002800000 */
[----:B------:R-:W-:Y:S01]  /*08f0*/  IMAD R19, R18, -0x1a, R9 ;  /* 0xffffffe612137824 */ /* 0x000fe200078e0209 */
[----:B------:R-:W-:Y:S02]  /*0900*/  ISETP.LT.AND P5, PT, R9, 0x68, !P0 ;  /* 0x000000680900780c */ /* 0x000fe400047a1270 */
[----:B------:R-:W-:Y:S02]  /*0910*/  FSEL R27, R6, RZ, P6 ;  /* 0x000000ff061b7208 */ /* 0x000fe40003000000 */
[----:B------:R-:W-:Y:S01]  /*0920*/  ISETP.LT.AND P0, PT, R26, 0x68, !P0 ;  /* 0x000000681a00780c */ /* 0x000fe20004701270 */
[----:B------:R-:W-:Y:S01]  /*0930*/  IMAD R26, R17, -0x1a, R26 ;  /* 0xffffffe6111a7824 */ /* 0x000fe200078e021a */
[----:B------:R-:W-:-:S02]  /*0940*/  IADD3 R7, R23, 0x3400, RZ ;  /* 0x0000340017077810 */ /* 0x000fc40007ffe0ff */
[----:B------:R-:W-:Y:S01]  /*0950*/  FSETP.GEU.AND P6, PT, R4, RZ, PT ;  /* 0x000000ff0400720b */ /* 0x000fe20003fce000 */
[----:B------:R-:W-:Y:S02]  /*0960*/  IMAD.SHL.U32 R19, R19, 0x100, RZ ;  /* 0x0000010013137824 */ /* 0x000fe400078e00ff */
[----:B------:R-:W-:Y:S01]  /*0970*/  IMAD R6, R26, 0x100, R7 ;  /* 0x000001001a067824 */ /* 0x000fe200078e0207 */
[----:B------:R-:W-:Y:S01]  /*0980*/  FSEL R9, R4, RZ, P6 ;  /* 0x000000ff04097208 */ /* 0x000fe20003000000 */
[----:B------:R-:W-:Y:S01]  /*0990*/  IMAD R4, R18, 0x6800, R19 ;  /* 0x0000680012047824 */ /* 0x000fe200078e0213 */
[----:B------:R-:W-:Y:S01]  /*09a0*/  FSETP.GEU.AND P6, PT, R5, RZ, PT ;  /* 0x000000ff0500720b */ /* 0x000fe20003fce000 */
[----:B------:R-:W-:Y:S02]  /*09b0*/  IMAD R25, R17, 0x6800, R6 ;  /* 0x0000680011197824 */ /* 0x000fe400078e0206 */
[----:B------:R1:W-:Y:S01]  /*09c0*/  STS [R14], R9 ;  /* 0x000000090e007388 */ /* 0x0003e20000000800 */
[----:B------:R-:W-:Y:S01]  /*09d0*/  IMAD.IADD R29, R7, 0x1, R4 ;  /* 0x00000001071d7824 */ /* 0x000fe200078e0204 */
[----:B------:R-:W-:Y:S01]  /*09e0*/  CS2R R6, SRZ ;  /* 0x0000000000067805 */ /* 0x000fe2000001ff00 */
[----:B0-----:R-:W-:Y:S01]  /*09f0*/  IMAD.WIDE R24, R25, 0x4, R10 ;  /* 0x0000000419187825 */ /* 0x001fe200078e020a */
[----:B-1----:R-:W-:-:S02]  /*0a00*/  FSEL R9, R5, RZ, P6 ;  /* 0x000000ff05097208 */ /* 0x002fc40003000000 */
[----:B------:R-:W-:-:S06]  /*0a10*/  CS2R R4, SRZ ;  /* 0x0000000000047805 */ /* 0x000fcc000001ff00 */
[----:B------:R0:W2:Y:S01]  /*0a20*/  @P0 LDG.E.EL.128 R4, desc[UR6][R24.64] ;  /* 0x0000000618040981 */ /* 0x0000a2000c2e1d00 */
[----:B------:R-:W-:-:S03]  /*0a30*/  FSETP.GEU.AND P6, PT, R8, RZ, PT ;  /* 0x000000ff0800720b */ /* 0x000fc60003fce000 */
[----:B------:R1:W-:Y:S04]  /*0a40*/  STS [R16+0x80], R28 ;  /* 0x0000801c10007388 */ /* 0x0003e80000000800 */
[----:B------:R-:W-:Y:S01]  /*0a50*/  STS [R14+0x20], R27 ;  /* 0x0000201b0e007388 */ /* 0x000fe20000000800 */
[----:B0-----:R-:W-:-:S03]  /*0a60*/  FSEL R25, R8, RZ, P6 ;  /* 0x000000ff08197208 */ /* 0x001fc60003000000 */
[----:B------:R0:W-:Y:S01]  /*0a70*/  STS [R16+0xa0], R9 ;  /* 0x0000a00910007388 */ /* 0x0001e20000000800 */
[----:B-1----:R-:W-:Y:S01]  /*0a80*/  IMAD.WIDE R28, R29, 0x4, R10 ;  /* 0x000000041d1c7825 */ /* 0x002fe200078e020a */
[----:B------:R-:W-:Y:S02]  /*0a90*/  CS2R R10, SRZ ;  /* 0x00000000000a7805 */ /* 0x000fe4000001ff00 */
[----:B0-----:R-:W-:-:S06]  /*0aa0*/  CS2R R8, SRZ ;  /* 0x0000000000087805 */ /* 0x001fcc000001ff00 */
[----:B------:R0:W3:Y:S01]  /*0ab0*/  @P5 LDG.E.EL.128 R8, desc[UR6][R28.64] ;  /* 0x000000061c085981 */ /* 0x0000e2000c2e1d00 */
[----:B------:R-:W-:-:S04]  /*0ac0*/  FSETP.GEU.AND P6, PT, R15, RZ, PT ;  /* 0x000000ff0f00720b */ /* 0x000fc80003fce000 */
[----:B------:R-:W-:Y:S02]  /*0ad0*/  FSEL R15, R15, RZ, P6 ;  /* 0x000000ff0f0f7208 */ /* 0x000fe40003000000 */
[----:B------:R-:W-:-:S04]  /*0ae0*/  FSETP.GEU.AND P6, PT, R12, RZ, PT ;  /* 0x000000ff0c00720b */ /* 0x000fc80003fce000 */
[----:B------:R-:W-:Y:S02]  /*0af0*/  FSEL R27, R12, RZ, P6 ;  /* 0x000000ff0c1b7208 */ /* 0x000fe40003000000 */
[C---:B------:R-:W-:Y:S01]  /*0b00*/  FSETP.GEU.AND P6, PT, R13.reuse, RZ, PT ;  /* 0x000000ff0d00720b */ /* 0x040fe20003fce000 */
[----:B------:R1:W-:Y:S03]  /*0b10*/  STS [R14+0x40], R25 ;  /* 0x000040190e007388 */ /* 0x0003e60000000800 */
[----:B------:R-:W-:Y:S01]  /*0b20*/  FSEL R13, R13, RZ, P6 ;  /* 0x000000ff0d0d7208 */ /* 0x000fe20003000000 */
[----:B------:R-:W-:Y:S01]  /*0b30*/  STS [R16+0xc0], R15 ;  /* 0x0000c00f10007388 */ /* 0x000fe20000000800 */
[----:B-1----:R-:W-:-:S03]  /*0b40*/  IMAD.SHL.U32 R25, R22, 0x4, RZ ;  /* 0x0000000416197824 */ /* 0x002fc600078e00ff */
[----:B------:R-:W-:Y:S02]  /*0b50*/  STS [R14+0x60], R27 ;  /* 0x0000601b0e007388 */ /* 0x000fe40000000800 */
[----:B------:R-:W-:Y:S02]  /*0b60*/  LOP3.LUT R25, R25, 0x1fc, RZ, 0xc0, !PT ;  /* 0x000001fc19197812 */ /* 0x000fe400078ec0ff */
[----:B------:R1:W-:Y:S01]  /*0b70*/  STS [R16+0xe0], R13 ;  /* 0x0000e00d10007388 */ /* 0x0003e20000000800 */
[----:B------:R-:W-:Y:S02]  /*0b80*/  SHF.R.U32.HI R24, RZ, 0x1, R22 ;  /* 0x00000001ff187819 */ /* 0x000fe40000011616 */
[----:B-1----:R-:W-:Y:S02]  /*0b90*/  LOP3.LUT R16, R25, 0x200, RZ, 0xfc, !PT ;  /* 0x0000020019107812 */ /* 0x002fe400078efcff */
[----:B------:R-:W-:Y:S02]  /*0ba0*/  LOP3.LUT R12, R24, 0x3c, RZ, 0xc0, !PT ;  /* 0x0000003c180c7812 */ /* 0x000fe400078ec0ff */
[----:B------:R-:W-:-:S04]  /*0bb0*/  SHF.R.U32.HI R16, RZ, 0x3, R16 ;  /* 0x00000003ff107819 */ /* 0x000fc80000011610 */
[----:B------:R-:W-:Y:S01]  /*0bc0*/  LOP3.LUT R16, R16, 0x7c, RZ, 0xc0, !PT ;  /* 0x0000007c10107812 */ /* 0x000fe200078ec0ff */
[----:B------:R-:W-:-:S04]  /*0bd0*/  VIADD R12, R12, UR4 ;  /* 0x000000040c0c7c36 */ /* 0x000fc80008000000 */
[----:B------:R-:W-:Y:S01]  /*0be0*/  VIADD R16, R16, UR4 ;  /* 0x0000000410107c36 */ /* 0x000fe20008000000 */
[C---:B0-----:R-:W-:Y:S01]  /*0bf0*/  LEA R28, R25.reuse, R12, 0x2 ;  /* 0x0000000c191c7211 */ /* 0x041fe200078e10ff */
[----:B------:R-:W-:Y:S01]  /*0c00*/  BAR.SYNC.DEFER_BLOCKING 0x0 ;  /* 0x0000000000007b1d */ /* 0x000fe20000010000 */
[----:B------:R-:W-:Y:S02]  /*0c10*/  IMAD R18, R18, 0x3400, R19 ;  /* 0x0000340012127824 */ /* 0x000fe400078e0213 */
[----:B------:R-:W-:Y:S02]  /*0c20*/  IMAD R26, R26, 0x100, R23 ;  /* 0x000001001a1a7824 */ /* 0x000fe400078e0217 */
[----:B------:R-:W-:Y:S02]  /*0c30*/  IMAD R25, R25, 0x4, R16 ;  /* 0x0000000419197824 */ /* 0x000fe400078e0210 */
[----:B------:R-:W-:Y:S02]  /*0c40*/  IMAD R29, R17, 0x3400, R26 ;  /* 0x00003400111d7824 */ /* 0x000fe400078e021a */
[----:B------:R-:W-:Y:S01]  /*0c50*/  IMAD.IADD R23, R23, 0x1, R18 ;  /* 0x0000000117177824 */ /* 0x000fe200078e0212 */
[----:B------:R-:W0:Y:S01]  /*0c60*/  LDC.64 R26, c[0x0][0x240] ;  /* 0x00009000ff1a7b82 */ /* 0x000e220000000a00 */
[----:B------:R-:W-:Y:S04]  /*0c70*/  LDS R12, [R28] ;  /* 0x000000001c0c7984 */ /* 0x000fe80000000800 */
[----:B------:R-:W-:Y:S04]  /*0c80*/  LDS R13, [R28+0x4] ;  /* 0x000004001c0d7984 */ /* 0x000fe80000000800 */
[----:B------:R-:W-:Y:S04]  /*0c90*/  LDS R14, [R28+0x8] ;  /* 0x000008001c0e7984 */ /* 0x000fe80000000800 */
[----:B------:R0:W1:Y:S04]  /*0ca0*/  LDS R15, [R28+0xc] ;  /* 0x00000c001c0f7984 */ /* 0x0000680000000800 */
[----:B------:R-:W-:Y:S04]  /*0cb0*/  LDS R16, [R25+0x800] ;  /* 0x0008000019107984 */ /* 0x000fe80000000800 */
[----:B------:R-:W-:Y:S04]  /*0cc0*/  LDS R17, [R25+0x804] ;  /* 0x0008040019117984 */ /* 0x000fe80000000800 */
[----:B------:R-:W-:Y:S04]  /*0cd0*/  LDS R18, [R25+0x808] ;  /* 0x0008080019127984 */ /* 0x000fe80000000800 */
[----:B------:R-:W4:Y:S01]  /*0ce0*/  LDS R19, [R25+0x80c] ;  /* 0x00080c0019137984 */ /* 0x000f220000000800 */
[----:B0-----:R-:W-:-:S04]  /*0cf0*/  IMAD.WIDE R28, R29, 0x4, R26 ;  /* 0x000000041d1c7825 */ /* 0x001fc800078e021a */
[----:B------:R-:W-:Y:S01]  /*0d00*/  IMAD.WIDE R26, R23, 0x4, R26 ;  /* 0x00000004171a7825 */ /* 0x000fe200078e021a */
[----:B-1----:R0:W-:Y:S04]  /*0d10*/  @P0 STG.E.128 desc[UR6][R28.64], R12 ;  /* 0x0000000c1c000986 */ /* 0x0021e8000c101d06 */
[----:B----4-:R1:W-:Y:S01]  /*0d20*/  @P5 STG.E.128 desc[UR6][R26.64], R16 ;  /* 0x000000101a005986 */ /* 0x0103e2000c101d06 */
[----:B------:R-:W-:-:S05]  /*0d30*/  LOP3.LUT R24, R24, 0x38, RZ, 0xc0, !PT ;  /* 0x0000003818187812 */ /* 0x000fca00078ec0ff */
[----:B------:R-:W-:Y:S02]  /*0d40*/  VIADD R24, R24, UR4 ;  /* 0x0000000418187c36 */ /* 0x000fe40008000000 */
[----:B--2---:R-:W-:Y:S01]  /*0d50*/  FADD R4, R12, R4 ;  /* 0x000000040c047221 */ /* 0x004fe20000000000 */
[----:B0-----:R-:W-:Y:S01]  /*0d60*/  SHF.L.U32 R12, R22, 0x7, RZ ;  /* 0x00000007160c7819 */ /* 0x001fe200000006ff */
[----:B------:R-:W-:-:S03]  /*0d70*/  FADD R5, R13, R5 ;  /* 0x000000050d057221 */ /* 0x000fc60000000000 */
[----:B------:R-:W-:Y:S01]  /*0d80*/  LOP3.LUT R12, R12, 0x380, RZ, 0xc0, !PT ;  /* 0x000003800c0c7812 */ /* 0x000fe200078ec0ff */
[----:B------:R-:W-:-:S03]  /*0d90*/  FADD R6, R14, R6 ;  /* 0x000000060e067221 */ /* 0x000fc60000000000 */
[C---:B------:R-:W-:Y:S02]  /*0da0*/  LOP3.LUT R13, R12.reuse, 0x20, RZ, 0xfc, !PT ;  /* 0x000000200c0d7812 */ /* 0x040fe400078efcff */
[C---:B------:R-:W-:Y:S02]  /*0db0*/  LOP3.LUT R23, R12.reuse, 0x40, RZ, 0xfc, !PT ;  /* 0x000000400c177812 */ /* 0x040fe400078efcff */
[----:B------:R-:W-:Y:S02]  /*0dc0*/  LOP3.LUT R14, R21, R12, RZ, 0xfc, !PT ;  /* 0x0000000c150e7212 */ /* 0x000fe400078efcff */
[C---:B------:R-:W-:Y:S02]  /*0dd0*/  LOP3.LUT R28, R12.reuse, 0x60, RZ, 0xfc, !PT ;  /* 0x000000600c1c7812 */ /* 0x040fe400078efcff */
[----:B------:R-:W-:Y:S02]  /*0de0*/  LEA.HI R21, R12, UR4, RZ, 0x1e ;  /* 0x000000040c157c11 */ /* 0x000fe4000f8ff0ff */
[----:B------:R-:W-:-:S02]  /*0df0*/  LEA.HI R13, R13, UR4, RZ, 0x1e ;  /* 0x000000040d0d7c11 */ /* 0x000fc4000f8ff0ff */
[----:B------:R-:W-:Y:S02]  /*0e00*/  LEA.HI R23, R23, UR4, RZ, 0x1e ;  /* 0x0000000417177c11 */ /* 0x000fe4000f8ff0ff */
[----:B------:R-:W-:Y:S01]  /*0e10*/  LEA.HI R25, R28, UR4, RZ, 0x1e ;  /* 0x000000041c197c11 */ /* 0x000fe2000f8ff0ff */
[C---:B------:R-:W-:Y:S01]  /*0e20*/  IMAD R21, R14.reuse, 0x4, R21 ;  /* 0x000000040e157824 */ /* 0x040fe200078e0215 */
[----:B------:R-:W-:Y:S01]  /*0e30*/  BAR.SYNC.DEFER_BLOCKING 0x0 ;  /* 0x0000000000007b1d */ /* 0x000fe20000010000 */
[C---:B------:R-:W-:Y:S02]  /*0e40*/  IMAD R12, R14.reuse, 0x4, R13 ;  /* 0x000000040e0c7824 */ /* 0x040fe400078e020d */
[----:B------:R-:W-:Y:S01]  /*0e50*/  FADD R15, R15, R7 ;  /* 0x000000070f0f7221 */ /* 0x000fe20000000000 */
[----:B------:R-:W-:Y:S02]  /*0e60*/  IMAD R13, R14, 0x4, R23 ;  /* 0x000000040e0d7824 */ /* 0x000fe400078e0217 */
[----:B---3--:R-:W-:Y:S01]  /*0e70*/  FADD R8, R16, R8 ;  /* 0x0000000810087221 */ /* 0x008fe20000000000 */
[----:B------:R-:W-:-:S02]  /*0e80*/  IMAD R14, R14, 0x4, R25 ;  /* 0x000000040e0e7824 */ /* 0x000fc400078e0219 */
[----:B------:R-:W-:Y:S01]  /*0e90*/  FADD R9, R17, R9 ;  /* 0x0000000911097221 */ /* 0x000fe20000000000 */
[----:B------:R-:W-:Y:S01]  /*0ea0*/  FADD R10, R18, R10 ;  /* 0x0000000a120a7221 */ /* 0x000fe20000000000 */
[----:B------:R-:W-:Y:S01]  /*0eb0*/  SHF.L.U32 R7, R22, 0x1, RZ ;  /* 0x0000000116077819 */ /* 0x000fe200000006ff */
[----:B------:R-:W-:Y:S01]  /*0ec0*/  FADD R11, R19, R11 ;  /* 0x0000000b130b7221 */ /* 0x000fe20000000000 */
[----:B-1----:R-:W0:Y:S02]  /*0ed0*/  LDC.64 R16, c[0x0][0x248] ;  /* 0x00009200ff107b82 */ /* 0x002e240000000a00 */
[----:B------:R-:W-:Y:S01]  /*0ee0*/  LOP3.LUT R7, R7, 0xfe, RZ, 0xc0, !PT ;  /* 0x000000fe07077812 */ /* 0x000fe200078ec0ff */
[----:B------:R-:W-:Y:S04]  /*0ef0*/  STS [R21], R4 ;  /* 0x0000000415007388 */ /* 0x000fe80000000800 */
[----:B------:R-:W-:Y:S04]  /*0f00*/  STS [R12+0x80], R5 ;  /* 0x000080050c007388 */ /* 0x000fe80000000800 */
[----:B------:R1:W-:Y:S04]  /*0f10*/  STS [R13+0x100], R6 ;  /* 0x000100060d007388 */ /* 0x0003e80000000800 */
[----:B------:R-:W-:Y:S04]  /*0f20*/  STS [R14+0x180], R15 ;  /* 0x0001800f0e007388 */ /* 0x000fe80000000800 */
[----:B------:R-:W-:Y:S04]  /*0f30*/  STS [R21+0x40], R8 ;  /* 0x0000400815007388 */ /* 0x000fe80000000800 */
[----:B------:R2:W-:Y:S04]  /*0f40*/  STS [R12+0xc0], R9 ;  /* 0x0000c0090c007388 */ /* 0x0005e80000000800 */
[----:B------:R-:W-:Y:S01]  /*0f50*/  STS [R13+0x140], R10 ;  /* 0x0001400a0d007388 */ /* 0x000fe20000000800 */
[----:B------:R-:W-:-:S03]  /*0f60*/  LOP3.LUT R22, R7, 0x100, RZ, 0xfc, !PT ;  /* 0x0000010007167812 */ /* 0x000fc600078efcff */
[----:B------:R0:W-:Y:S01]  /*0f70*/  STS [R14+0x1c0], R11 ;  /* 0x0001c00b0e007388 */ /* 0x0001e20000000800 */
[----:B------:R-:W-:Y:S02]  /*0f80*/  LOP3.LUT R23, R7, 0x200, RZ, 0xfc, !PT ;  /* 0x0000020007177812 */ /* 0x000fe400078efcff */
[----:B------:R-:W-:Y:S02]  /*0f90*/  SHF.R.U32.HI R22, RZ, 0x2, R22 ;  /* 0x00000002ff167819 */ /* 0x000fe40000011616 */
[----:B------:R-:W-:Y:S02]  /*0fa0*/  SHF.R.U32.HI R23, RZ, 0x2, R23 ;  /* 0x00000002ff177819 */ /* 0x000fe40000011617 */
[----:B------:R-:W-:Y:S02]  /*0fb0*/  LOP3.LUT R22, R22, 0x78, RZ, 0xc0, !PT ;  /* 0x0000007816167812 */ /* 0x000fe400078ec0ff */
[----:B------:R-:W-:-:S03]  /*0fc0*/  LOP3.LUT R23, R23, 0xb8, RZ, 0xc0, !PT ;  /* 0x000000b817177812 */ /* 0x000fc600078ec0ff */
[----:B------:R-:W-:Y:S02]  /*0fd0*/  VIADD R22, R22, UR4 ;  /* 0x0000000416167c36 */ /* 0x000fe40008000000 */
[----:B-1----:R-:W-:Y:S02]  /*0fe0*/  VIADD R6, R23, UR4 ;  /* 0x0000000417067c36 */ /* 0x002fe40008000000 */
[C---:B------:R-:W-:Y:S01]  /*0ff0*/  IMAD R4, R7.reuse, 0x4, R24 ;  /* 0x0000000407047824 */ /* 0x040fe200078e0218 */
[----:B------:R-:W-:Y:S01]  /*1000*/  BAR.SYNC.DEFER_BLOCKING 0x0 ;  /* 0x0000000000007b1d */ /* 0x000fe20000010000 */
[C---:B------:R-:W-:Y:S01]  /*1010*/  LEA R22, R7.reuse, R22, 0x2 ;  /* 0x0000001607167211 */ /* 0x040fe200078e10ff */
[C---:B------:R-:W-:Y:S01]  /*1020*/  IMAD R6, R7.reuse, 0x4, R6 ;  /* 0x0000000407067824 */ /* 0x040fe200078e0206 */
[----:B--2---:R-:W-:-:S03]  /*1030*/  LOP3.LUT R12, R7, 0x300, RZ, 0xfc, !PT ;  /* 0x00000300070c7812 */ /* 0x004fc600078efcff */
[----:B------:R-:W1:Y:S04]  /*1040*/  LDS.64 R4, [R4] ;  /* 0x0000000004047984 */ /* 0x000e680000000a00 */
[----:B------:R-:W2:Y:S04]  /*1050*/  LDS.64 R8, [R22+0x400] ;  /* 0x0004000016087984 */ /* 0x000ea80000000a00 */
[----:B------:R-:W3:Y:S01]  /*1060*/  LDS.64 R18, [R6+0x800] ;  /* 0x0008000006127984 */ /* 0x000ee20000000a00 */
[----:B------:R-:W-:-:S04]  /*1070*/  SHF.R.U32.HI R12, RZ, 0x2, R12 ;  /* 0x00000002ff0c7819 */ /* 0x000fc8000001160c */
[----:B------:R-:W-:Y:S01]  /*1080*/  LOP3.LUT R12, R12, 0xf8, RZ, 0xc0, !PT ;  /* 0x000000f80c0c7812 */ /* 0x000fe200078ec0ff */
[----:B0-----:R-:W-:-:S04]  /*1090*/  IMAD.WIDE R10, R0, 0x4, R16 ;  /* 0x00000004000a7825 */ /* 0x001fc800078e0210 */
[----:B------:R-:W-:Y:S02]  /*10a0*/  VIADD R24, R12, UR4 ;  /* 0x000000040c187c36 */ /* 0x000fe40008000000 */
[----:B------:R-:W-:-:S04]  /*10b0*/  IMAD.WIDE R12, R3, 0x4, R16 ;  /* 0x00000004030c7825 */ /* 0x000fc800078e0210 */
[----:B------:R-:W-:-:S04]  /*10c0*/  IMAD.WIDE R2, R2, 0x4, R16 ;  /* 0x0000000402027825 */ /* 0x000fc800078e0210 */
[----:B------:R-:W-:Y:S01]  /*10d0*/  IMAD R24, R7, 0x4, R24 ;  /* 0x0000000407187824 */ /* 0x000fe200078e0218 */
[----:B-1----:R0:W-:Y:S04]  /*10e0*/  @P4 STG.E.64 desc[UR6][R12.64], R4 ;  /* 0x000000040c004986 */ /* 0x0021e8000c101b06 */
[----:B--2---:R0:W-:Y:S04]  /*10f0*/  @P3 STG.E.64 desc[UR6][R10.64], R8 ;  /* 0x000000080a003986 */ /* 0x0041e8000c101b06 */
[----:B---3--:R0:W-:Y:S02]  /*1100*/  @P2 STG.E.64 desc[UR6][R2.64], R18 ;  /* 0x0000001202002986 */ /* 0x0081e4000c101b06 */
[----:B0-----:R-:W-:Y:S05]  /*1110*/  @!P1 EXIT ;  /* 0x000000000000994d */ /* 0x001fea0003800000 */
[----:B------:R-:W0:Y:S01]  /*1120*/  LDS.64 R24, [R24+0xc00] ;  /* 0x000c000018187984 */ /* 0x000e220000000a00 */
[----:B------:R-:W-:-:S05]  /*1130*/  IMAD.WIDE R16, R20, 0x4, R16 ;  /* 0x0000000414107825 */ /* 0x000fca00078e0210 */
[----:B0-----:R-:W-:Y:S01]  /*1140*/  STG.E.64 desc[UR6][R16.64], R24 ;  /* 0x0000001810007986 */ /* 0x001fe2000c101b06 */
[----:B------:R-:W-:Y:S05]  /*1150*/  EXIT ;  /* 0x000000000000794d */ /* 0x000fea0003800000 */
.L_x_0:
[----:B------:R-:W-:-:S00]  /*1160*/  BRA `(.L_x_0) ;  /* 0xfffffffc00fc7947 */ /* 0x000fc0000383ffff */
[----:B------:R-:W-:-:S00]  /*1170*/  NOP ;  /* 0x0000000000007918 */ /* 0x000fc00000000000 */
        /* <DEDUP_REMOVED lines=8> */
.L_x_1:


//--------------------- .nv.global.init           --------------------------
	.section	.nv.global.init,"aw",@progbits
.nv.global.init:
	.type		_$_str,@object
	.size		_$_str,(_$_str_$_2 - _$_str)
_$_str:
        /*0000*/ 	.byte	0x5f, 0x5f, 0x43, 0x55, 0x44, 0x41, 0x5f, 0x46, 0x54, 0x5a, 0x00
	.type		_$_str_$_2,@object
	.size		_$_str_$_2,(.L_1 - _$_str_$_2)
_$_str_$_2:
        /*000b*/ 	.byte	0x5f, 0x5f, 0x43, 0x55, 0x44, 0x41, 0x5f, 0x50, 0x52, 0x45, 0x43, 0x5f, 0x53, 0x51, 0x52, 0x54
        /*001b*/ 	.byte	0x00
.L_1:


//--------------------- .nv.shared.triton_poi_fused__native_batch_norm_legit_no_training_add_relu_18 --------------------------
	.section	.nv.shared.triton_poi_fused__native_batch_norm_legit_no_training_add_relu_18,"aw",@nobits
	.sectionflags	@""
	.align	16
	.zero		1024


//--------------------- .nv.constant0.triton_poi_fused__native_batch_norm_legit_no_training_add_relu_18 --------------------------
	.section	.nv.constant0.triton_poi_fused__native_batch_norm_legit_no_training_add_relu_18,"a",@progbits
	.sectionflags	@""
	.align	4
.nv.constant0.triton_poi_fused__native_batch_norm_legit_no_training_add_relu_18:
	.zero		600
